	.headerflags	@"EF_CUDA_TEXMODE_UNIFIED EF_CUDA_64BIT_ADDRESS EF_CUDA_ACCELERATORS EF_CUDA_SM90 EF_CUDA_VIRTUAL_SM(EF_CUDA_SM90)"
	.elftype	@"ET_EXEC"


//--------------------- .nv.info                  --------------------------
	.section	.nv.info,"",@"SHT_CUDA_INFO"
	.align	4


	//----- nvinfo : EIATTR_REGCOUNT
	.align		4
        /*0000*/ 	.byte	0x04, 0x2f
        /*0002*/ 	.short	(.L_3 - .L_2)
	.align		4
.L_2:
        /*0004*/ 	.word	index@(triton_poi_fused__native_batch_norm_legit_no_training_relu_0)
        /*0008*/ 	.word	0x00000011


	//----- nvinfo : EIATTR_MIN_STACK_SIZE
	.align		4
.L_3:
        /*000c*/ 	.byte	0x04, 0x12
        /*000e*/ 	.short	(.L_5 - .L_4)
	.align		4
.L_4:
        /*0010*/ 	.word	index@(triton_poi_fused__native_batch_norm_legit_no_training_relu_0)
        /*0014*/ 	.word	0x00000000


	//----- nvinfo : EIATTR_FRAME_SIZE
	.align		4
.L_5:
        /*0018*/ 	.byte	0x04, 0x11
        /*001a*/ 	.short	(.L_7 - .L_6)
	.align		4
.L_6:
        /*001c*/ 	.word	index@(triton_poi_fused__native_batch_norm_legit_no_training_relu_0)
        /*0020*/ 	.word	0x00000000


	//----- nvinfo : EIATTR_MIN_STACK_SIZE
	.align		4
.L_7:
        /*0024*/ 	.byte	0x04, 0x12
        /*0026*/ 	.short	(.L_9 - .L_8)
	.align		4
.L_8:
        /*0028*/ 	.word	index@(triton_poi_fused__native_batch_norm_legit_no_training_relu_0)
        /*002c*/ 	.word	0x00000000
.L_9:


//--------------------- .nv.info.triton_poi_fused__native_batch_norm_legit_no_training_relu_0 --------------------------
	.section	.nv.info.triton_poi_fused__native_batch_norm_legit_no_training_relu_0,"",@"SHT_CUDA_INFO"
	.sectionflags	@""
	.align	4


	//----- nvinfo : EIATTR_CUDA_API_VERSION
	.align		4
        /*0000*/ 	.byte	0x04, 0x37
        /*0002*/ 	.short	(.L_11 - .L_10)
.L_10:
        /*0004*/ 	.word	0x0000007c


	//----- nvinfo : EIATTR_KPARAM_INFO
	.align		4
.L_11:
        /*0008*/ 	.byte	0x04, 0x17
        /*000a*/ 	.short	(.L_13 - .L_12)
.L_12:
        /*000c*/ 	.word	0x00000000
        /*0010*/ 	.short	0x0006
        /*0012*/ 	.short	0x0030
        /*0014*/ 	.byte	0x00, 0xf0, 0x11, 0x00


	//----- nvinfo : EIATTR_KPARAM_INFO
	.align		4
.L_13:
        /*0018*/ 	.byte	0x04, 0x17
        /*001a*/ 	.short	(.L_15 - .L_14)
.L_14:
        /*001c*/ 	.word	0x00000000
        /*0020*/ 	.short	0x0005
        /*0022*/ 	.short	0x0028
        /*0024*/ 	.byte	0x00, 0xf4, 0x21, 0x00


	//----- nvinfo : EIATTR_KPARAM_INFO
	.align		4
.L_15:
        /*0028*/ 	.byte	0x04, 0x17
        /*002a*/ 	.short	(.L_17 - .L_16)
.L_16:
        /*002c*/ 	.word	0x00000000
        /*0030*/ 	.short	0x0004
        /*0032*/ 	.short	0x0020
        /*0034*/ 	.byte	0x00, 0xf4, 0x21, 0x00


	//----- nvinfo : EIATTR_KPARAM_INFO
	.align		4
.L_17:
        /*0038*/ 	.byte	0x04, 0x17
        /*003a*/ 	.short	(.L_19 - .L_18)
.L_18:
        /*003c*/ 	.word	0x00000000
        /*0040*/ 	.short	0x0003
        /*0042*/ 	.short	0x0018
        /*0044*/ 	.byte	0x00, 0xf4, 0x21, 0x00


	//----- nvinfo : EIATTR_KPARAM_INFO
	.align		4
.L_19:
        /*0048*/ 	.byte	0x04, 0x17
        /*004a*/ 	.short	(.L_21 - .L_20)
.L_20:
        /*004c*/ 	.word	0x00000000
        /*0050*/ 	.short	0x0002
        /*0052*/ 	.short	0x0010
        /*0054*/ 	.byte	0x00, 0xf4, 0x21, 0x00


	//----- nvinfo : EIATTR_KPARAM_INFO
	.align		4
.L_21:
        /*0058*/ 	.byte	0x04, 0x17
        /*005a*/ 	.short	(.L_23 - .L_22)
.L_22:
        /*005c*/ 	.word	0x00000000
        /*0060*/ 	.short	0x0001
        /*0062*/ 	.short	0x0008
        /*0064*/ 	.byte	0x00, 0xf4, 0x21, 0x00


	//----- nvinfo : EIATTR_KPARAM_INFO
	.align		4
.L_23:
        /*0068*/ 	.byte	0x04, 0x17
        /*006a*/ 	.short	(.L_25 - .L_24)
.L_24:
        /*006c*/ 	.word	0x00000000
        /*0070*/ 	.short	0x0000
        /*0072*/ 	.short	0x0000
        /*0074*/ 	.byte	0x00, 0xf4, 0x21, 0x00


	//----- nvinfo : EIATTR_SPARSE_MMA_MASK
	.align		4
.L_25:
        /*0078*/ 	.byte	0x03, 0x50
        /*007a*/ 	.short	0x0000


	//----- nvinfo : EIATTR_MAXREG_COUNT
	.align		4
        /*007c*/ 	.byte	0x03, 0x1b
        /*007e*/ 	.short	0x00ff


	//----- nvinfo : EIATTR_EXIT_INSTR_OFFSETS
	.align		4
        /*0080*/ 	.byte	0x04, 0x1c
        /*0082*/ 	.short	(.L_27 - .L_26)


	//   ....[0]....
.L_26:
        /*0084*/ 	.word	0x00000350


	//----- nvinfo : EIATTR_REQNTID
	.align		4
.L_27:
        /*0088*/ 	.byte	0x04, 0x10
        /*008a*/ 	.short	(.L_29 - .L_28)
.L_28:
        /*008c*/ 	.word	0x00000100
        /*0090*/ 	.word	0x00000001
        /*0094*/ 	.word	0x00000001


	//----- nvinfo : EIATTR_CBANK_PARAM_SIZE
	.align		4
.L_29:
        /*0098*/ 	.byte	0x03, 0x19
        /*009a*/ 	.short	0x0034


	//----- nvinfo : EIATTR_PARAM_CBANK
	.align		4
        /*009c*/ 	.byte	0x04, 0x0a
        /*009e*/ 	.short	(.L_31 - .L_30)
	.align		4
.L_30:
        /*00a0*/ 	.word	index@(.nv.constant0.triton_poi_fused__native_batch_norm_legit_no_training_relu_0)
        /*00a4*/ 	.short	0x0210
        /*00a6*/ 	.short	0x0034


	//----- nvinfo : EIATTR_SW_WAR
	.align		4
.L_31:
        /*00a8*/ 	.byte	0x04, 0x36
        /*00aa*/ 	.short	(.L_33 - .L_32)
.L_32:
        /*00ac*/ 	.word	0x00000008
.L_33:


//--------------------- .nv.callgraph             --------------------------
	.section	.nv.callgraph,"",@"SHT_CUDA_CALLGRAPH"
	.align	4
	.sectionentsize	8
	.align		4
        /*0000*/ 	.word	0x00000000
	.align		4
        /*0004*/ 	.word	0xffffffff
	.align		4
        /*0008*/ 	.word	0x00000000
	.align		4
        /*000c*/ 	.word	0xfffffffe
	.align		4
        /*0010*/ 	.word	0x00000000
	.align		4
        /*0014*/ 	.word	0xfffffffd
	.align		4
        /*0018*/ 	.word	0x00000000
	.align		4
        /*001c*/ 	.word	0xfffffffc


//--------------------- .nv.constant4             --------------------------
	.section	.nv.constant4,"a",@progbits
	.align	8
	.align		8
.nv.constant4:
        /*0000*/ 	.dword	_$_str
	.align		8
        /*0008*/ 	.dword	_$_str_$_2


//--------------------- .text.triton_poi_fused__native_batch_norm_legit_no_training_relu_0 --------------------------
	.section	.text.triton_poi_fused__native_batch_norm_legit_no_training_relu_0,"ax",@progbits
	.align	128
        .global         triton_poi_fused__native_batch_norm_legit_no_training_relu_0
        .type           triton_poi_fused__native_batch_norm_legit_no_training_relu_0,@function
        .size           triton_poi_fused__native_batch_norm_legit_no_training_relu_0,(.L_x_1 - triton_poi_fused__native_batch_norm_legit_no_training_relu_0)
        .other          triton_poi_fused__native_batch_norm_legit_no_training_relu_0,@"STO_CUDA_ENTRY STV_DEFAULT"
triton_poi_fused__native_batch_norm_legit_no_training_relu_0:
.text.triton_poi_fused__native_batch_norm_legit_no_training_relu_0:
[----:B------:R-:W-:Y:S01]  /*0000*/  LDC R1, c[0x0][0x28] ;  /* 0x00000a00ff017b82 */ /* 0x000fe20000000800 */
[----:B------:R-:W1:Y:S07]  /*0010*/  S2R R0, SR_TID.X ;  /* 0x0000000000007919 */ /* 0x000e6e0000002100 */
[----:B------:R-:W2:Y:S01]  /*0020*/  LDC.64 R6, c[0x0][0x220] ;  /* 0x00008800ff067b82 */ /* 0x000ea20000000a00 */
[----:B------:R-:W-:Y:S01]  /*0030*/  ULDC.64 UR4, c[0x0][0x208] ;  /* 0x0000820000047ab9 */ /* 0x000fe20000000a00 */
[----:B------:R-:W3:Y:S06]  /*0040*/  S2R R5, SR_CTAID.X ;  /* 0x0000000000057919 */ /* 0x000eec0000002500 */
[----:B------:R-:W4:Y:S08]  /*0050*/  LDC.64 R8, c[0x0][0x228] ;  /* 0x00008a00ff087b82 */ /* 0x000f300000000a00 */
[----:B------:R-:W5:Y:S01]  /*0060*/  LDC.64 R10, c[0x0][0x230] ;  /* 0x00008c00ff0a7b82 */ /* 0x000f620000000a00 */
[----:B-1----:R-:W-:-:S02]  /*0070*/  SHF.L.U32 R0, R0, 0x1, RZ ;  /* 0x0000000100007819 */ /* 0x002fc400000006ff */
[----:B---3--:R-:W-:Y:S02]  /*0080*/  SHF.R.S32.HI R3, RZ, 0x16, R5 ;  /* 0x00000016ff037819 */ /* 0x008fe40000011405 */
[----:B------:R-:W-:Y:S02]  /*0090*/  LOP3.LUT R0, R0, 0x1fe, RZ, 0xc0, !PT ;  /* 0x000001fe00007812 */ /* 0x000fe400078ec0ff */
[----:B------:R-:W-:Y:S02]  /*00a0*/  SGXT R3, R3, 0x1 ;  /* 0x000000010303781a */ /* 0x000fe40000000200 */
[----:B------:R-:W-:Y:S02]  /*00b0*/  LEA R0, R5, R0, 0x9 ;  /* 0x0000000005007211 */ /* 0x000fe400078e48ff */
[----:B------:R-:W1:Y:S02]  /*00c0*/  LDC.64 R4, c[0x0][0x218] ;  /* 0x00008600ff047b82 */ /* 0x000e640000000a00 */
[----:B------:R-:W-:-:S04]  /*00d0*/  LEA.HI R3, R3, R0, RZ, 0xc ;  /* 0x0000000003037211 */ /* 0x000fc800078f60ff */
[----:B------:R-:W-:-:S04]  /*00e0*/  SHF.R.S32.HI R3, RZ, 0xc, R3 ;  /* 0x0000000cff037819 */ /* 0x000fc80000011403 */
[----:B------:R-:W-:-:S04]  /*00f0*/  LEA.HI R2, R3, R3, RZ, 0x6 ;  /* 0x0000000303027211 */ /* 0x000fc800078f30ff */
[----:B------:R-:W-:-:S04]  /*0100*/  LOP3.LUT R2, R2, 0xffffffc0, RZ, 0xc0, !PT ;  /* 0xffffffc002027812 */ /* 0x000fc800078ec0ff */
[----:B------:R-:W-:Y:S02]  /*0110*/  IADD3 R13, R3, -R2, RZ ;  /* 0x80000002030d7210 */ /* 0x000fe40007ffe0ff */
[----:B------:R-:W3:Y:S03]  /*0120*/  LDC.64 R2, c[0x0][0x210] ;  /* 0x00008400ff027b82 */ /* 0x000ee60000000a00 */
[----:B--2---:R-:W-:-:S06]  /*0130*/  IMAD.WIDE R6, R13, 0x4, R6 ;  /* 0x000000040d067825 */ /* 0x004fcc00078e0206 */
[----:B------:R-:W2:Y:S01]  /*0140*/  LDG.E.EL R6, desc[UR4][R6.64] ;  /* 0x0000000406067981 */ /* 0x000ea2000c2e1900 */
[----:B-1----:R-:W-:-:S05]  /*0150*/  IMAD.WIDE R4, R13, 0x4, R4 ;  /* 0x000000040d047825 */ /* 0x002fca00078e0204 */
[----:B------:R1:W2:Y:S01]  /*0160*/  LDG.E.EL R12, desc[UR4][R4.64] ;  /* 0x00000004040c7981 */ /* 0x0002a2000c2e1900 */
[----:B---3--:R-:W-:Y:S01]  /*0170*/  IMAD.WIDE R2, R0, 0x4, R2 ;  /* 0x0000000400027825 */ /* 0x008fe200078e0202 */
[----:B------:R-:W-:Y:S01]  /*0180*/  HFMA2.MMA R14, -RZ, RZ, 1.625, 0 ;  /* 0x3e800000ff0e7435 */ /* 0x000fe200000001ff */
[----:B-1----:R-:W1:Y:S04]  /*0190*/  LDC.64 R4, c[0x0][0x238] ;  /* 0x00008e00ff047b82 */ /* 0x002e680000000a00 */
[----:B------:R-:W3:Y:S01]  /*01a0*/  LDG.E.64 R2, desc[UR4][R2.64] ;  /* 0x0000000402027981 */ /* 0x000ee2000c1e1b00 */
[----:B----4-:R-:W-:-:S04]  /*01b0*/  IMAD.WIDE R8, R13, 0x4, R8 ;  /* 0x000000040d087825 */ /* 0x010fc800078e0208 */
[----:B-----5:R-:W-:Y:S02]  /*01c0*/  IMAD.WIDE R10, R13, 0x4, R10 ;  /* 0x000000040d0a7825 */ /* 0x020fe400078e020a */
[----:B------:R-:W4:Y:S04]  /*01d0*/  LDG.E.EL R8, desc[UR4][R8.64] ;  /* 0x0000000408087981 */ /* 0x000f28000c2e1900 */
[----:B------:R-:W4:Y:S01]  /*01e0*/  LDG.E.EL R11, desc[UR4][R10.64] ;  /* 0x000000040a0b7981 */ /* 0x000f22000c2e1900 */
[----:B-1----:R-:W-:-:S04]  /*01f0*/  IMAD.WIDE R4, R0, 0x4, R4 ;  /* 0x0000000400047825 */ /* 0x002fc800078e0204 */
[----:B--2---:R-:W-:-:S04]  /*0200*/  FADD R6, R6, 9.9999997473787516356e-06 ;  /* 0x3727c5ac06067421 */ /* 0x004fc80000000000 */
[----:B------:R-:W1:Y:S02]  /*0210*/  MUFU.SQRT R7, R6 ;  /* 0x0000000600077308 */ /* 0x000e640000002000 */
[C---:B-1----:R-:W-:Y:S02]  /*0220*/  FSETP.GT.AND P0, PT, R7.reuse, 8.50705917302346158658e+37, PT ;  /* 0x7e8000000700780b */ /* 0x042fe40003f04000 */
[----:B------:R-:W-:-:S11]  /*0230*/  FSETP.GEU.AND P1, PT, R7, 1.175494350822287508e-38, PT ;  /* 0x008000000700780b */ /* 0x000fd60003f2e000 */
[----:B------:R-:W-:-:S04]  /*0240*/  @P0 FMUL R7, R7, 0.25 ;  /* 0x3e80000007070820 */ /* 0x000fc80000400000 */
[----:B------:R-:W-:-:S06]  /*0250*/  @!P1 FMUL R7, R7, 16777216 ;  /* 0x4b80000007079820 */ /* 0x000fcc0000400000 */
[----:B------:R-:W1:Y:S01]  /*0260*/  MUFU.RCP R7, R7 ;  /* 0x0000000700077308 */ /* 0x000e620000001000 */
[----:B------:R-:W-:Y:S01]  /*0270*/  FSEL R14, R14, 1, P0 ;  /* 0x3f8000000e0e7808 */ /* 0x000fe20000000000 */
[----:B---3--:R-:W-:-:S04]  /*0280*/  FADD R2, R2, -R12 ;  /* 0x8000000c02027221 */ /* 0x008fc80000000000 */
[----:B------:R-:W-:Y:S01]  /*0290*/  @!P1 FMUL R14, R14, 16777216 ;  /* 0x4b8000000e0e9820 */ /* 0x000fe20000400000 */
[----:B------:R-:W-:-:S03]  /*02a0*/  FADD R3, R3, -R12 ;  /* 0x8000000c03037221 */ /* 0x000fc60000000000 */
[----:B-1----:R-:W-:-:S04]  /*02b0*/  FMUL R14, R7, R14 ;  /* 0x0000000e070e7220 */ /* 0x002fc80000400000 */
[-C--:B------:R-:W-:Y:S01]  /*02c0*/  FMUL R2, R2, R14.reuse ;  /* 0x0000000e02027220 */ /* 0x080fe20000400000 */
[----:B------:R-:W-:-:S03]  /*02d0*/  FMUL R14, R3, R14 ;  /* 0x0000000e030e7220 */ /* 0x000fc60000400000 */
[C-C-:B----4-:R-:W-:Y:S01]  /*02e0*/  FFMA R2, R8.reuse, R2, R11.reuse ;  /* 0x0000000208027223 */ /* 0x150fe2000000000b */
[----:B------:R-:W-:-:S04]  /*02f0*/  FFMA R14, R8, R14, R11 ;  /* 0x0000000e080e7223 */ /* 0x000fc8000000000b */
[----:B------:R-:W-:Y:S02]  /*0300*/  FSETP.GEU.AND P0, PT, R2, RZ, PT ;  /* 0x000000ff0200720b */ /* 0x000fe40003f0e000 */
[----:B------:R-:W-:Y:S02]  /*0310*/  FSETP.GEU.AND P1, PT, R14, RZ, PT ;  /* 0x000000ff0e00720b */ /* 0x000fe40003f2e000 */
[----:B------:R-:W-:Y:S02]  /*0320*/  FSEL R2, R2, RZ, P0 ;  /* 0x000000ff02027208 */ /* 0x000fe40000000000 */
[----:B------:R-:W-:-:S05]  /*0330*/  FSEL R3, R14, RZ, P1 ;  /* 0x000000ff0e037208 */ /* 0x000fca0000800000 */
[----:B------:R-:W-:Y:S01]  /*0340*/  STG.E.64 desc[UR4][R4.64], R2 ;  /* 0x0000000204007986 */ /* 0x000fe2000c101b04 */
[----:B------:R-:W-:Y:S05]  /*0350*/  EXIT ;  /* 0x000000000000794d */ /* 0x000fea0003800000 */
.L_x_0:
[----:B------:R-:W-:-:S00]  /*0360*/  BRA `(.L_x_0) ;  /* 0xfffffffc00fc7947 */ /* 0x000fc0000383ffff */
[----:B------:R-:W-:-:S00]  /*0370*/  NOP ;  /* 0x0000000000007918 */ /* 0x000fc00000000000 */
        /* <DEDUP_REMOVED lines=8> */
.L_x_1:


//--------------------- .nv.global.init           --------------------------
	.section	.nv.global.init,"aw",@progbits
.nv.global.init:
	.type		_$_str,@object
	.size		_$_str,(_$_str_$_2 - _$_str)
_$_str:
        /*0000*/ 	.byte	0x5f, 0x5f, 0x43, 0x55, 0x44, 0x41, 0x5f, 0x46, 0x54, 0x5a, 0x00
	.type		_$_str_$_2,@object
	.size		_$_str_$_2,(.L_1 - _$_str_$_2)
_$_str_$_2:
        /*000b*/ 	.byte	0x5f, 0x5f, 0x43, 0x55, 0x44, 0x41, 0x5f, 0x50, 0x52, 0x45, 0x43, 0x5f, 0x53, 0x51, 0x52, 0x54
        /*001b*/ 	.byte	0x00
.L_1:


//--------------------- .nv.constant0.triton_poi_fused__native_batch_norm_legit_no_training_relu_0 --------------------------
	.section	.nv.constant0.triton_poi_fused__native_batch_norm_legit_no_training_relu_0,"a",@progbits
	.sectionflags	@""
	.align	4
.nv.constant0.triton_poi_fused__native_batch_norm_legit_no_training_relu_0:
	.zero		580
